	.headerflags	@"EF_CUDA_TEXMODE_UNIFIED EF_CUDA_64BIT_ADDRESS EF_CUDA_ACCELERATORS EF_CUDA_SM90 EF_CUDA_VIRTUAL_SM(EF_CUDA_SM90)"
	.elftype	@"ET_EXEC"


//--------------------- .nv.info                  --------------------------
	.section	.nv.info,"",@"SHT_CUDA_INFO"
	.align	4


	//----- nvinfo : EIATTR_REGCOUNT
	.align		4
        /*0000*/ 	.byte	0x04, 0x2f
        /*0002*/ 	.short	(.L_3 - .L_2)
	.align		4
.L_2:
        /*0004*/ 	.word	index@(triton_poi_fused__native_batch_norm_legit_no_training_cat_relu_49)
        /*0008*/ 	.word	0x00000028


	//----- nvinfo : EIATTR_MIN_STACK_SIZE
	.align		4
.L_3:
        /*000c*/ 	.byte	0x04, 0x12
        /*000e*/ 	.short	(.L_5 - .L_4)
	.align		4
.L_4:
        /*0010*/ 	.word	index@(triton_poi_fused__native_batch_norm_legit_no_training_cat_relu_49)
        /*0014*/ 	.word	0x00000000


	//----- nvinfo : EIATTR_FRAME_SIZE
	.align		4
.L_5:
        /*0018*/ 	.byte	0x04, 0x11
        /*001a*/ 	.short	(.L_7 - .L_6)
	.align		4
.L_6:
        /*001c*/ 	.word	index@(triton_poi_fused__native_batch_norm_legit_no_training_cat_relu_49)
        /*0020*/ 	.word	0x00000000


	//----- nvinfo : EIATTR_MIN_STACK_SIZE
	.align		4
.L_7:
        /*0024*/ 	.byte	0x04, 0x12
        /*0026*/ 	.short	(.L_9 - .L_8)
	.align		4
.L_8:
        /*0028*/ 	.word	index@(triton_poi_fused__native_batch_norm_legit_no_training_cat_relu_49)
        /*002c*/ 	.word	0x00000000
.L_9:


//--------------------- .nv.info.triton_poi_fused__native_batch_norm_legit_no_training_cat_relu_49 --------------------------
	.section	.nv.info.triton_poi_fused__native_batch_norm_legit_no_training_cat_relu_49,"",@"SHT_CUDA_INFO"
	.sectionflags	@""
	.align	4


	//----- nvinfo : EIATTR_CUDA_API_VERSION
	.align		4
        /*0000*/ 	.byte	0x04, 0x37
        /*0002*/ 	.short	(.L_11 - .L_10)
.L_10:
        /*0004*/ 	.word	0x0000007c


	//----- nvinfo : EIATTR_KPARAM_INFO
	.align		4
.L_11:
        /*0008*/ 	.byte	0x04, 0x17
        /*000a*/ 	.short	(.L_13 - .L_12)
.L_12:
        /*000c*/ 	.word	0x00000000
        /*0010*/ 	.short	0x000f
        /*0012*/ 	.short	0x0078
        /*0014*/ 	.byte	0x00, 0xf0, 0x11, 0x00


	//----- nvinfo : EIATTR_KPARAM_INFO
	.align		4
.L_13:
        /*0018*/ 	.byte	0x04, 0x17
        /*001a*/ 	.short	(.L_15 - .L_14)
.L_14:
        /*001c*/ 	.word	0x00000000
        /*0020*/ 	.short	0x000e
        /*0022*/ 	.short	0x0070
        /*0024*/ 	.byte	0x00, 0xf4, 0x21, 0x00


	//----- nvinfo : EIATTR_KPARAM_INFO
	.align		4
.L_15:
        /*0028*/ 	.byte	0x04, 0x17
        /*002a*/ 	.short	(.L_17 - .L_16)
.L_16:
        /*002c*/ 	.word	0x00000000
        /*0030*/ 	.short	0x000d
        /*0032*/ 	.short	0x0068
        /*0034*/ 	.byte	0x00, 0xf4, 0x21, 0x00


	//----- nvinfo : EIATTR_KPARAM_INFO
	.align		4
.L_17:
        /*0038*/ 	.byte	0x04, 0x17
        /*003a*/ 	.short	(.L_19 - .L_18)
.L_18:
        /*003c*/ 	.word	0x00000000
        /*0040*/ 	.short	0x000c
        /*0042*/ 	.short	0x0060
        /*0044*/ 	.byte	0x00, 0xf4, 0x21, 0x00


	//----- nvinfo : EIATTR_KPARAM_INFO
	.align		4
.L_19:
        /*0048*/ 	.byte	0x04, 0x17
        /*004a*/ 	.short	(.L_21 - .L_20)
.L_20:
        /*004c*/ 	.word	0x00000000
        /*0050*/ 	.short	0x000b
        /*0052*/ 	.short	0x0058
        /*0054*/ 	.byte	0x00, 0xf4, 0x21, 0x00


	//----- nvinfo : EIATTR_KPARAM_INFO
	.align		4
.L_21:
        /*0058*/ 	.byte	0x04, 0x17
        /*005a*/ 	.short	(.L_23 - .L_22)
.L_22:
        /*005c*/ 	.word	0x00000000
        /*0060*/ 	.short	0x000a
        /*0062*/ 	.short	0x0050
        /*0064*/ 	.byte	0x00, 0xf4, 0x21, 0x00


	//----- nvinfo : EIATTR_KPARAM_INFO
	.align		4
.L_23:
        /*0068*/ 	.byte	0x04, 0x17
        /*006a*/ 	.short	(.L_25 - .L_24)
.L_24:
        /*006c*/ 	.word	0x00000000
        /*0070*/ 	.short	0x0009
        /*0072*/ 	.short	0x0048
        /*0074*/ 	.byte	0x00, 0xf4, 0x21, 0x00


	//----- nvinfo : EIATTR_KPARAM_INFO
	.align		4
.L_25:
        /*0078*/ 	.byte	0x04, 0x17
        /*007a*/ 	.short	(.L_27 - .L_26)
.L_26:
        /*007c*/ 	.word	0x00000000
        /*0080*/ 	.short	0x0008
        /*0082*/ 	.short	0x0040
        /*0084*/ 	.byte	0x00, 0xf4, 0x21, 0x00


	//----- nvinfo : EIATTR_KPARAM_INFO
	.align		4
.L_27:
        /*0088*/ 	.byte	0x04, 0x17
        /*008a*/ 	.short	(.L_29 - .L_28)
.L_28:
        /*008c*/ 	.word	0x00000000
        /*0090*/ 	.short	0x0007
        /*0092*/ 	.short	0x0038
        /*0094*/ 	.byte	0x00, 0xf4, 0x21, 0x00


	//----- nvinfo : EIATTR_KPARAM_INFO
	.align		4
.L_29:
        /*0098*/ 	.byte	0x04, 0x17
        /*009a*/ 	.short	(.L_31 - .L_30)
.L_30:
        /*009c*/ 	.word	0x00000000
        /*00a0*/ 	.short	0x0006
        /*00a2*/ 	.short	0x0030
        /*00a4*/ 	.byte	0x00, 0xf4, 0x21, 0x00


	//----- nvinfo : EIATTR_KPARAM_INFO
	.align		4
.L_31:
        /*00a8*/ 	.byte	0x04, 0x17
        /*00aa*/ 	.short	(.L_33 - .L_32)
.L_32:
        /*00ac*/ 	.word	0x00000000
        /*00b0*/ 	.short	0x0005
        /*00b2*/ 	.short	0x0028
        /*00b4*/ 	.byte	0x00, 0xf4, 0x21, 0x00


	//----- nvinfo : EIATTR_KPARAM_INFO
	.align		4
.L_33:
        /*00b8*/ 	.byte	0x04, 0x17
        /*00ba*/ 	.short	(.L_35 - .L_34)
.L_34:
        /*00bc*/ 	.word	0x00000000
        /*00c0*/ 	.short	0x0004
        /*00c2*/ 	.short	0x0020
        /*00c4*/ 	.byte	0x00, 0xf4, 0x21, 0x00


	//----- nvinfo : EIATTR_KPARAM_INFO
	.align		4
.L_35:
        /*00c8*/ 	.byte	0x04, 0x17
        /*00ca*/ 	.short	(.L_37 - .L_36)
.L_36:
        /*00cc*/ 	.word	0x00000000
        /*00d0*/ 	.short	0x0003
        /*00d2*/ 	.short	0x0018
        /*00d4*/ 	.byte	0x00, 0xf4, 0x21, 0x00


	//----- nvinfo : EIATTR_KPARAM_INFO
	.align		4
.L_37:
        /*00d8*/ 	.byte	0x04, 0x17
        /*00da*/ 	.short	(.L_39 - .L_38)
.L_38:
        /*00dc*/ 	.word	0x00000000
        /*00e0*/ 	.short	0x0002
        /*00e2*/ 	.short	0x0010
        /*00e4*/ 	.byte	0x00, 0xf4, 0x21, 0x00


	//----- nvinfo : EIATTR_KPARAM_INFO
	.align		4
.L_39:
        /*00e8*/ 	.byte	0x04, 0x17
        /*00ea*/ 	.short	(.L_41 - .L_40)
.L_40:
        /*00ec*/ 	.word	0x00000000
        /*00f0*/ 	.short	0x0001
        /*00f2*/ 	.short	0x0008
        /*00f4*/ 	.byte	0x00, 0xf4, 0x21, 0x00


	//----- nvinfo : EIATTR_KPARAM_INFO
	.align		4
.L_41:
        /*00f8*/ 	.byte	0x04, 0x17
        /*00fa*/ 	.short	(.L_43 - .L_42)
.L_42:
        /*00fc*/ 	.word	0x00000000
        /*0100*/ 	.short	0x0000
        /*0102*/ 	.short	0x0000
        /*0104*/ 	.byte	0x00, 0xf4, 0x21, 0x00


	//----- nvinfo : EIATTR_SPARSE_MMA_MASK
	.align		4
.L_43:
        /*0108*/ 	.byte	0x03, 0x50
        /*010a*/ 	.short	0x0000


	//----- nvinfo : EIATTR_MAXREG_COUNT
	.align		4
        /*010c*/ 	.byte	0x03, 0x1b
        /*010e*/ 	.short	0x00ff


	//----- nvinfo : EIATTR_EXIT_INSTR_OFFSETS
	.align		4
        /*0110*/ 	.byte	0x04, 0x1c
        /*0112*/ 	.short	(.L_45 - .L_44)


	//   ....[0]....
.L_44:
        /*0114*/ 	.word	0x00000cd0


	//   ....[1]....
        /*0118*/ 	.word	0x00000cf0


	//----- nvinfo : EIATTR_REQNTID
	.align		4
.L_45:
        /*011c*/ 	.byte	0x04, 0x10
        /*011e*/ 	.short	(.L_47 - .L_46)
.L_46:
        /*0120*/ 	.word	0x00000100
        /*0124*/ 	.word	0x00000001
        /*0128*/ 	.word	0x00000001


	//----- nvinfo : EIATTR_CBANK_PARAM_SIZE
	.align		4
.L_47:
        /*012c*/ 	.byte	0x03, 0x19
        /*012e*/ 	.short	0x007c


	//----- nvinfo : EIATTR_PARAM_CBANK
	.align		4
        /*0130*/ 	.byte	0x04, 0x0a
        /*0132*/ 	.short	(.L_49 - .L_48)
	.align		4
.L_48:
        /*0134*/ 	.word	index@(.nv.constant0.triton_poi_fused__native_batch_norm_legit_no_training_cat_relu_49)
        /*0138*/ 	.short	0x0210
        /*013a*/ 	.short	0x007c


	//----- nvinfo : EIATTR_SW_WAR
	.align		4
.L_49:
        /*013c*/ 	.byte	0x04, 0x36
        /*013e*/ 	.short	(.L_51 - .L_50)
.L_50:
        /*0140*/ 	.word	0x00000008
.L_51:


//--------------------- .nv.callgraph             --------------------------
	.section	.nv.callgraph,"",@"SHT_CUDA_CALLGRAPH"
	.align	4
	.sectionentsize	8
	.align		4
        /*0000*/ 	.word	0x00000000
	.align		4
        /*0004*/ 	.word	0xffffffff
	.align		4
        /*0008*/ 	.word	0x00000000
	.align		4
        /*000c*/ 	.word	0xfffffffe
	.align		4
        /*0010*/ 	.word	0x00000000
	.align		4
        /*0014*/ 	.word	0xfffffffd
	.align		4
        /*0018*/ 	.word	0x00000000
	.align		4
        /*001c*/ 	.word	0xfffffffc


//--------------------- .nv.constant4             --------------------------
	.section	.nv.constant4,"a",@progbits
	.align	8
	.align		8
.nv.constant4:
        /*0000*/ 	.dword	_$_str
	.align		8
        /*0008*/ 	.dword	_$_str_$_2


//--------------------- .text.triton_poi_fused__native_batch_norm_legit_no_training_cat_relu_49 --------------------------
	.section	.text.triton_poi_fused__native_batch_norm_legit_no_training_cat_relu_49,"ax",@progbits
	.align	128
        .global         triton_poi_fused__native_batch_norm_legit_no_training_cat_relu_49
        .type           triton_poi_fused__native_batch_norm_legit_no_training_cat_relu_49,@function
        .size           triton_poi_fused__native_batch_norm_legit_no_training_cat_relu_49,(.L_x_1 - triton_poi_fused__native_batch_norm_legit_no_training_cat_relu_49)
        .other          triton_poi_fused__native_batch_norm_legit_no_training_cat_relu_49,@"STO_CUDA_ENTRY STV_DEFAULT"
triton_poi_fused__native_batch_norm_legit_no_training_cat_relu_49:
.text.triton_poi_fused__native_batch_norm_legit_no_training_cat_relu_49:
[----:B------:R-:W0:Y:S01]  /*0000*/  LDC R1, c[0x0][0x28] ;  /* 0x00000a00ff017b82 */ /* 0x000e220000000800 */
[----:B------:R-:W1:Y:S07]  /*0010*/  S2R R0, SR_TID.X ;  /* 0x0000000000007919 */ /* 0x000e6e0000002100 */
[----:B------:R-:W2:Y:S01]  /*0020*/  LDC.64 R14, c[0x0][0x210] ;  /* 0x00008400ff0e7b82 */ /* 0x000ea20000000a00 */
[----:B------:R-:W-:Y:S01]  /*0030*/  ULDC.64 UR4, c[0x0][0x228] ;  /* 0x00008a0000047ab9 */ /* 0x000fe20000000a00 */
[----:B------:R-:W-:Y:S01]  /*0040*/  ULDC.64 UR6, c[0x0][0x218] ;  /* 0x0000860000067ab9 */ /* 0x000fe20000000a00 */
[----:B------:R-:W3:Y:S05]  /*0050*/  S2R R3, SR_CTAID.X ;  /* 0x0000000000037919 */ /* 0x000eea0000002500 */
[----:B------:R-:W4:Y:S08]  /*0060*/  LDC.64 R22, c[0x0][0x218] ;  /* 0x00008600ff167b82 */ /* 0x000f300000000a00 */
[----:B------:R-:W5:Y:S01]  /*0070*/  LDC.64 R26, c[0x0][0x220] ;  /* 0x00008800ff1a7b82 */ /* 0x000f620000000a00 */
[----:B------:R-:W-:-:S02]  /*0080*/  CS2R R18, SRZ ;  /* 0x0000000000127805 */ /* 0x000fc4000001ff00 */
[----:B------:R-:W-:-:S05]  /*0090*/  CS2R R20, SRZ ;  /* 0x0000000000147805 */ /* 0x000fca000001ff00 */
[----:B------:R-:W2:Y:S01]  /*00a0*/  LDC.64 R36, c[0x0][0x230] ;  /* 0x00008c00ff247b82 */ /* 0x000ea20000000a00 */
[----:B-1----:R-:W-:-:S05]  /*00b0*/  IMAD.SHL.U32 R0, R0, 0x2, RZ ;  /* 0x0000000200007824 */ /* 0x002fca00078e00ff */
[----:B------:R-:W-:-:S05]  /*00c0*/  LOP3.LUT R0, R0, 0x1fe, RZ, 0xc0, !PT ;  /* 0x000001fe00007812 */ /* 0x000fca00078ec0ff */
[----:B---3--:R-:W-:-:S04]  /*00d0*/  IMAD R2, R3, 0x200, R0 ;  /* 0x0000020003027824 */ /* 0x008fc800078e0200 */
[C---:B------:R-:W-:Y:S01]  /*00e0*/  IMAD.HI R4, R2.reuse, 0x151d07eb, RZ ;  /* 0x151d07eb02047827 */ /* 0x040fe200078e02ff */
[----:B------:R-:W-:Y:S02]  /*00f0*/  SHF.R.S32.HI R3, RZ, 0x1f, R2 ;  /* 0x0000001fff037819 */ /* 0x000fe40000011402 */
[----:B------:R-:W-:Y:S02]  /*0100*/  ISETP.GE.AND P0, PT, R2, 0x18400, PT ;  /* 0x000184000200780c */ /* 0x000fe40003f06270 */
[----:B------:R-:W-:Y:S02]  /*0110*/  LEA.HI R3, R3, R2, RZ, 0x4 ;  /* 0x0000000203037211 */ /* 0x000fe400078f20ff */
[----:B------:R-:W-:Y:S02]  /*0120*/  SHF.R.U32.HI R7, RZ, 0x1f, R4 ;  /* 0x0000001fff077819 */ /* 0x000fe40000011604 */
[----:B------:R-:W-:Y:S02]  /*0130*/  SHF.R.S32.HI R33, RZ, 0x4, R3 ;  /* 0x00000004ff217819 */ /* 0x000fe40000011403 */
[----:B------:R-:W-:-:S02]  /*0140*/  LEA.HI.SX32 R9, R4, R7, 0x15 ;  /* 0x0000000704097211 */ /* 0x000fc400078faaff */
[----:B------:R-:W-:Y:S01]  /*0150*/  LOP3.LUT R3, R3, 0xfffffff0, RZ, 0xc0, !PT ;  /* 0xfffffff003037812 */ /* 0x000fe200078ec0ff */
[----:B------:R-:W-:-:S04]  /*0160*/  IMAD.HI R0, R33, 0x151d07eb, RZ ;  /* 0x151d07eb21007827 */ /* 0x000fc800078e02ff */
[C---:B------:R-:W-:Y:S01]  /*0170*/  IMAD R6, R9.reuse, 0x5e00, RZ ;  /* 0x00005e0009067824 */ /* 0x040fe200078e02ff */
[----:B------:R-:W-:Y:S01]  /*0180*/  SHF.R.U32.HI R5, RZ, 0x1f, R0 ;  /* 0x0000001fff057819 */ /* 0x000fe20000011600 */
[----:B------:R-:W-:Y:S02]  /*0190*/  IMAD.IADD R3, R2, 0x1, -R3 ;  /* 0x0000000102037824 */ /* 0x000fe400078e0a03 */
[C---:B------:R-:W-:Y:S01]  /*01a0*/  IMAD R8, R9.reuse, 0x4180, RZ ;  /* 0x0000418009087824 */ /* 0x040fe200078e02ff */
[----:B------:R-:W-:Y:S02]  /*01b0*/  LEA.HI.SX32 R0, R0, R5, 0x19 ;  /* 0x0000000500007211 */ /* 0x000fe400078fcaff */
[----:B------:R-:W1:Y:S01]  /*01c0*/  LDC.64 R4, c[0x0][0x238] ;  /* 0x00008e00ff047b82 */ /* 0x000e620000000a00 */
[----:B------:R-:W-:Y:S02]  /*01d0*/  SHF.R.S32.HI R11, RZ, 0x1f, R6 ;  /* 0x0000001fff0b7819 */ /* 0x000fe40000011406 */
[----:B------:R-:W-:Y:S01]  /*01e0*/  IMAD R33, R0, -0x610, R33 ;  /* 0xfffff9f000217824 */ /* 0x000fe200078e0221 */
[----:B------:R-:W-:Y:S01]  /*01f0*/  SHF.R.S32.HI R13, RZ, 0x1f, R3 ;  /* 0x0000001fff0d7819 */ /* 0x000fe20000011403 */
[----:B------:R-:W-:Y:S01]  /*0200*/  IMAD R0, R9, -0x6100, R2 ;  /* 0xffff9f0009007824 */ /* 0x000fe200078e0202 */
[----:B------:R-:W-:Y:S01]  /*0210*/  SHF.R.S32.HI R12, RZ, 0x1f, R8 ;  /* 0x0000001fff0c7819 */ /* 0x000fe20000011408 */
[----:B------:R-:W-:-:S02]  /*0220*/  IMAD.SHL.U32 R10, R33, 0x10, RZ ;  /* 0x00000010210a7824 */ /* 0x000fc400078e00ff */
[--C-:B------:R-:W-:Y:S02]  /*0230*/  IMAD.IADD R0, R0, 0x1, R6.reuse ;  /* 0x0000000100007824 */ /* 0x100fe400078e0206 */
[----:B------:R-:W-:Y:S01]  /*0240*/  VIADD R16, R33, 0xfffffa20 ;  /* 0xfffffa2021107836 */ /* 0x000fe20000000000 */
[C---:B------:R-:W-:Y:S01]  /*0250*/  IADD3 R6, P1, P2, R10.reuse, R3, R6 ;  /* 0x000000030a067210 */ /* 0x040fe20007a3e006 */
[----:B------:R-:W-:Y:S01]  /*0260*/  IMAD R9, R9, -0x1c80, R0 ;  /* 0xffffe38009097824 */ /* 0x000fe200078e0200 */
[----:B------:R-:W-:Y:S01]  /*0270*/  IADD3 R7, P3, P5, R10, R8, R3 ;  /* 0x000000080a077210 */ /* 0x000fe20007d7e003 */
[----:B--2---:R-:W-:Y:S01]  /*0280*/  IMAD.WIDE R14, R0, 0x4, R14 ;  /* 0x00000004000e7825 */ /* 0x004fe200078e020e */
[----:B------:R-:W-:Y:S02]  /*0290*/  SHF.R.S32.HI R10, RZ, 0x1f, R10 ;  /* 0x0000001fff0a7819 */ /* 0x000fe4000001140a */
[----:B------:R-:W-:Y:S01]  /*02a0*/  ISETP.LT.U32.AND P4, PT, R16, 0x18, !P0 ;  /* 0x000000181000780c */ /* 0x000fe20004781070 */
[----:B----4-:R-:W-:Y:S01]  /*02b0*/  IMAD.WIDE R22, R9, 0x4, R22 ;  /* 0x0000000409167825 */ /* 0x010fe200078e0216 */
[----:B------:R-:W-:-:S02]  /*02c0*/  IADD3.X R3, R10, R13, R11, P1, P2 ;  /* 0x0000000d0a037210 */ /* 0x000fc40000fe440b */
[----:B------:R-:W-:Y:S01]  /*02d0*/  IADD3.X R12, R10, R12, R13, P3, P5 ;  /* 0x0000000c0a0c7210 */ /* 0x000fe20001fea40d */
[----:B-----5:R-:W-:Y:S01]  /*02e0*/  IMAD.WIDE R26, R9, 0x4, R26 ;  /* 0x00000004091a7825 */ /* 0x020fe200078e021a */
[----:B------:R-:W2:Y:S01]  /*02f0*/  LDC.64 R10, c[0x0][0x258] ;  /* 0x00009600ff0a7b82 */ /* 0x000ea20000000a00 */
[C---:B------:R-:W-:Y:S02]  /*0300*/  LEA R24, P1, R6.reuse, UR4, 0x2 ;  /* 0x0000000406187c11 */ /* 0x040fe4000f8210ff */
[C---:B-1----:R-:W-:Y:S02]  /*0310*/  IMAD.WIDE R16, R33.reuse, 0x4, R4 ;  /* 0x0000000421107825 */ /* 0x042fe400078e0204 */
[----:B------:R-:W-:Y:S01]  /*0320*/  LEA.HI.X R25, R6, UR5, R3, 0x2, P1 ;  /* 0x0000000506197c11 */ /* 0x000fe200088f1403 */
[----:B------:R-:W-:Y:S01]  /*0330*/  ULDC.64 UR4, c[0x0][0x208] ;  /* 0x0000820000047ab9 */ /* 0x000fe20000000a00 */
[----:B------:R-:W-:Y:S01]  /*0340*/  IMAD.MOV.U32 R3, RZ, RZ, RZ ;  /* 0x000000ffff037224 */ /* 0x000fe200078e00ff */
[C---:B------:R-:W-:Y:S01]  /*0350*/  ISETP.GE.AND P1, PT, R33.reuse, 0x400, PT ;  /* 0x000004002100780c */ /* 0x040fe20003f26270 */
[----:B------:R-:W-:Y:S01]  /*0360*/  VIADD R0, R33, 0xfffffc00 ;  /* 0xfffffc0021007836 */ /* 0x000fe20000000000 */
[----:B------:R-:W-:Y:S01]  /*0370*/  SHF.L.U64.HI R4, R7, 0x2, R12 ;  /* 0x0000000207047819 */ /* 0x000fe2000001020c */
[----:B------:R-:W-:-:S02]  /*0380*/  IMAD.MOV.U32 R5, RZ, RZ, RZ ;  /* 0x000000ffff057224 */ /* 0x000fc400078e00ff */
[----:B------:R-:W3:Y:S01]  /*0390*/  @!P0 LDG.E.EL R3, desc[UR4][R16.64] ;  /* 0x0000000410038981 */ /* 0x000ee2000c2e1900 */
[----:B------:R-:W-:Y:S01]  /*03a0*/  IMAD.SHL.U32 R7, R7, 0x4, RZ ;  /* 0x0000000407077824 */ /* 0x000fe200078e00ff */
[----:B------:R-:W-:Y:S02]  /*03b0*/  ISETP.LT.AND P3, PT, R2, 0x18400, !P1 ;  /* 0x000184000200780c */ /* 0x000fe40004f61270 */
[----:B------:R-:W-:Y:S02]  /*03c0*/  CS2R R8, SRZ ;  /* 0x0000000000087805 */ /* 0x000fe4000001ff00 */
[----:B------:R-:W-:Y:S01]  /*03d0*/  ISETP.LT.U32.AND P6, PT, R0, 0x1e0, !P0 ;  /* 0x000001e00000780c */ /* 0x000fe200047c1070 */
[----:B------:R1:W4:Y:S01]  /*03e0*/  @!P0 LDG.E.EL R5, desc[UR4][R16.64] ;  /* 0x0000000410058981 */ /* 0x000322000c2e1900 */
[----:B------:R-:W-:Y:S01]  /*03f0*/  IADD3 R30, P2, R7, UR6, RZ ;  /* 0x00000006071e7c10 */ /* 0x000fe2000ff5e0ff */
[----:B--2---:R-:W-:-:S03]  /*0400*/  IMAD.WIDE R28, R33, 0x4, R10 ;  /* 0x00000004211c7825 */ /* 0x004fc600078e020a */
[----:B------:R-:W-:Y:S02]  /*0410*/  IADD3.X R31, R4, UR7, RZ, P2, !PT ;  /* 0x00000007041f7c10 */ /* 0x000fe400097fe4ff */
[----:B------:R-:W-:Y:S02]  /*0420*/  CS2R R10, SRZ ;  /* 0x00000000000a7805 */ /* 0x000fe4000001ff00 */
[----:B------:R-:W-:Y:S02]  /*0430*/  CS2R R12, SRZ ;  /* 0x00000000000c7805 */ /* 0x000fe4000001ff00 */
[----:B-1----:R-:W-:Y:S01]  /*0440*/  CS2R R16, SRZ ;  /* 0x0000000000107805 */ /* 0x002fe2000001ff00 */
[----:B------:R-:W2:Y:S01]  /*0450*/  @!P0 LDG.E.EL R8, desc[UR4][R28.64] ;  /* 0x000000041c088981 */ /* 0x000ea2000c2e1900 */
[----:B------:R-:W-:Y:S01]  /*0460*/  ISETP.GT.AND P2, PT, R33, 0x5f7, !P0 ;  /* 0x000005f72100780c */ /* 0x000fe20004744270 */
[----:B------:R-:W-:Y:S01]  /*0470*/  ULDC.64 UR6, c[0x0][0x220] ;  /* 0x0000880000067ab9 */ /* 0x000fe20000000a00 */
[----:B------:R-:W-:Y:S01]  /*0480*/  IMAD.MOV.U32 R6, RZ, RZ, RZ ;  /* 0x000000ffff067224 */ /* 0x000fe200078e00ff */
[----:B------:R-:W-:Y:S01]  /*0490*/  IADD3 R34, P5, R7, UR6, RZ ;  /* 0x0000000607227c10 */ /* 0x000fe2000ffbe0ff */
[----:B------:R1:W5:Y:S04]  /*04a0*/  @P3 LDG.E.64 R18, desc[UR4][R14.64] ;  /* 0x000000040e123981 */ /* 0x000368000c1e1b00 */
[----:B------:R1:W5:Y:S01]  /*04b0*/  @P3 LDG.E.64 R20, desc[UR4][R22.64] ;  /* 0x0000000416143981 */ /* 0x000362000c1e1b00 */
[----:B------:R-:W-:-:S03]  /*04c0*/  IADD3.X R35, R4, UR7, RZ, P5, !PT ;  /* 0x0000000704237c10 */ /* 0x000fc6000affe4ff */
[----:B------:R-:W5:Y:S01]  /*04d0*/  @P3 LDG.E.64 R16, desc[UR4][R26.64] ;  /* 0x000000041a103981 */ /* 0x000f62000c1e1b00 */
[----:B-1----:R-:W-:-:S03]  /*04e0*/  CS2R R14, SRZ ;  /* 0x00000000000e7805 */ /* 0x002fc6000001ff00 */
[----:B------:R1:W5:Y:S01]  /*04f0*/  @P6 LDG.E.64 R10, desc[UR4][R24.64+-0x10000] ;  /* 0xff000004180a6981 */ /* 0x000362000c1e1b00 */
[----:B0-----:R-:W0:Y:S03]  /*0500*/  LDC.64 R22, c[0x0][0x248] ;  /* 0x00009200ff167b82 */ /* 0x001e260000000a00 */
[----:B------:R-:W5:Y:S04]  /*0510*/  @P4 LDG.E.64 R12, desc[UR4][R30.64+-0x7800] ;  /* 0xff8800041e0c4981 */ /* 0x000f68000c1e1b00 */
[----:B------:R1:W5:Y:S02]  /*0520*/  @!P0 LDG.E.EL R6, desc[UR4][R28.64] ;  /* 0x000000041c068981 */ /* 0x000364000c2e1900 */
[----:B-1----:R-:W1:Y:S02]  /*0530*/  LDC.64 R24, c[0x0][0x250] ;  /* 0x00009400ff187b82 */ /* 0x002e640000000a00 */
[----:B------:R0:W5:Y:S06]  /*0540*/  @P2 LDG.E.64 R14, desc[UR4][R34.64+-0x7e00] ;  /* 0xff820004220e2981 */ /* 0x00016c000c1e1b00 */
[----:B------:R-:W1:Y:S01]  /*0550*/  LDC.64 R28, c[0x0][0x240] ;  /* 0x00009000ff1c7b82 */ /* 0x000e620000000a00 */
[----:B------:R-:W-:-:S07]  /*0560*/  IMAD.MOV.U32 R4, RZ, RZ, RZ ;  /* 0x000000ffff047224 */ /* 0x000fce00078e00ff */
[----:B------:R-:W1:Y:S01]  /*0570*/  LDC.64 R26, c[0x0][0x260] ;  /* 0x00009800ff1a7b82 */ /* 0x000e620000000a00 */
[----:B------:R-:W-:Y:S01]  /*0580*/  IMAD.WIDE R36, R33, 0x4, R36 ;  /* 0x0000000421247825 */ /* 0x000fe200078e0224 */
[----:B0-----:R-:W-:-:S04]  /*0590*/  CS2R R34, SRZ ;  /* 0x0000000000227805 */ /* 0x001fc8000001ff00 */
[----:B------:R-:W5:Y:S01]  /*05a0*/  @!P0 LDG.E.EL R9, desc[UR4][R36.64] ;  /* 0x0000000424098981 */ /* 0x000f62000c2e1900 */
[----:B------:R-:W-:-:S03]  /*05b0*/  IMAD.MOV.U32 R7, RZ, RZ, RZ ;  /* 0x000000ffff077224 */ /* 0x000fc600078e00ff */
[----:B------:R0:W5:Y:S01]  /*05c0*/  @!P0 LDG.E.EL R4, desc[UR4][R36.64] ;  /* 0x0000000424048981 */ /* 0x000162000c2e1900 */
[C---:B-1----:R-:W-:Y:S02]  /*05d0*/  IMAD.WIDE R30, R33.reuse, 0x4, R28 ;  /* 0x00000004211e7825 */ /* 0x042fe400078e021c */
[----:B------:R-:W1:Y:S02]  /*05e0*/  LDC.64 R28, c[0x0][0x268] ;  /* 0x00009a00ff1c7b82 */ /* 0x000e640000000a00 */
[----:B------:R-:W-:Y:S01]  /*05f0*/  IMAD.MOV.U32 R32, RZ, RZ, RZ ;  /* 0x000000ffff207224 */ /* 0x000fe200078e00ff */
[----:B0-----:R-:W-:Y:S01]  /*0600*/  CS2R R36, SRZ ;  /* 0x0000000000247805 */ /* 0x001fe2000001ff00 */
[C---:B------:R-:W-:Y:S01]  /*0610*/  IMAD.WIDE R22, R33.reuse, 0x4, R22 ;  /* 0x0000000421167825 */ /* 0x040fe200078e0216 */
[----:B------:R-:W5:Y:S03]  /*0620*/  @!P0 LDG.E.EL R7, desc[UR4][R30.64] ;  /* 0x000000041e078981 */ /* 0x000f66000c2e1900 */
[C---:B------:R-:W-:Y:S01]  /*0630*/  IMAD.WIDE R24, R33.reuse, 0x4, R24 ;  /* 0x0000000421187825 */ /* 0x040fe200078e0218 */
[----:B------:R0:W5:Y:S04]  /*0640*/  @!P0 LDG.E.EL R32, desc[UR4][R30.64] ;  /* 0x000000041e208981 */ /* 0x000168000c2e1900 */
[----:B------:R-:W5:Y:S01]  /*0650*/  @!P0 LDG.E.EL R34, desc[UR4][R22.64] ;  /* 0x0000000416228981 */ /* 0x000f62000c2e1900 */
[----:B------:R-:W-:-:S03]  /*0660*/  IMAD.WIDE R26, R33, 0x4, R26 ;  /* 0x00000004211a7825 */ /* 0x000fc600078e021a */
[----:B------:R1:W5:Y:S01]  /*0670*/  @!P0 LDG.E.EL R35, desc[UR4][R22.64] ;  /* 0x0000000416238981 */ /* 0x000362000c2e1900 */
[----:B0-----:R-:W-:-:S03]  /*0680*/  CS2R R30, SRZ ;  /* 0x00000000001e7805 */ /* 0x001fc6000001ff00 */
[----:B------:R-:W5:Y:S04]  /*0690*/  @!P0 LDG.E.EL R37, desc[UR4][R24.64] ;  /* 0x0000000418258981 */ /* 0x000f68000c2e1900 */
[----:B------:R4:W5:Y:S01]  /*06a0*/  @!P0 LDG.E.EL R36, desc[UR4][R24.64] ;  /* 0x0000000418248981 */ /* 0x000962000c2e1900 */
[C---:B-1----:R-:W-:Y:S01]  /*06b0*/  IMAD.WIDE R28, R33.reuse, 0x4, R28 ;  /* 0x00000004211c7825 */ /* 0x042fe200078e021c */
[----:B------:R-:W-:Y:S02]  /*06c0*/  CS2R R22, SRZ ;  /* 0x0000000000167805 */ /* 0x000fe4000001ff00 */
[----:B------:R-:W5:Y:S04]  /*06d0*/  @!P0 LDG.E.EL R30, desc[UR4][R26.64] ;  /* 0x000000041a1e8981 */ /* 0x000f68000c2e1900 */
[----:B------:R0:W5:Y:S04]  /*06e0*/  @!P0 LDG.E.EL R31, desc[UR4][R26.64] ;  /* 0x000000041a1f8981 */ /* 0x000168000c2e1900 */
[----:B------:R-:W5:Y:S04]  /*06f0*/  @!P0 LDG.E.EL R23, desc[UR4][R28.64] ;  /* 0x000000041c178981 */ /* 0x000f68000c2e1900 */
[----:B------:R-:W5:Y:S01]  /*0700*/  @!P0 LDG.E.EL R22, desc[UR4][R28.64] ;  /* 0x000000041c168981 */ /* 0x000f62000c2e1900 */
[----:B------:R-:W-:Y:S01]  /*0710*/  ISETP.GE.AND P5, PT, R33, 0x5f8, PT ;  /* 0x000005f82100780c */ /* 0x000fe20003fa6270 */
[----:B---3--:R-:W-:-:S06]  /*0720*/  FADD R3, R3, 0.0010000000474974513054 ;  /* 0x3a83126f03037421 */ /* 0x008fcc0000000000 */
[----:B------:R-:W1:Y:S01]  /*0730*/  MUFU.SQRT R3, R3 ;  /* 0x0000000300037308 */ /* 0x000e620000002000 */
[----:B----4-:R-:W-:Y:S01]  /*0740*/  FADD R25, R5, 0.0010000000474974513054 ;  /* 0x3a83126f05197421 */ /* 0x010fe20000000000 */
[----:B--2---:R-:W-:Y:S01]  /*0750*/  FADD R8, R8, 0.0010000000474974513054 ;  /* 0x3a83126f08087421 */ /* 0x004fe20000000000 */
[----:B-----5:R-:W-:-:S05]  /*0760*/  SEL R18, R18, RZ, P3 ;  /* 0x000000ff12127207 */ /* 0x020fca0001800000 */
[----:B------:R-:W-:Y:S01]  /*0770*/  MUFU.SQRT R8, R8 ;  /* 0x0000000800087308 */ /* 0x000fe20000002000 */
[----:B------:R-:W-:Y:S02]  /*0780*/  SEL R19, R19, RZ, P3 ;  /* 0x000000ff13137207 */ /* 0x000fe40001800000 */
[----:B------:R-:W-:Y:S02]  /*0790*/  SEL R5, R20, RZ, P3 ;  /* 0x000000ff14057207 */ /* 0x000fe40001800000 */
[----:B------:R-:W-:Y:S02]  /*07a0*/  SEL R24, R21, RZ, P3 ;  /* 0x000000ff15187207 */ /* 0x000fe40001800000 */
[----:B------:R-:W-:Y:S01]  /*07b0*/  SEL R16, R16, RZ, P3 ;  /* 0x000000ff10107207 */ /* 0x000fe20001800000 */
[----:B------:R-:W2:Y:S01]  /*07c0*/  MUFU.SQRT R20, R25 ;  /* 0x0000001900147308 */ /* 0x000ea20000002000 */
[----:B------:R-:W-:Y:S02]  /*07d0*/  SEL R17, R17, RZ, P3 ;  /* 0x000000ff11117207 */ /* 0x000fe40001800000 */
[----:B------:R-:W-:-:S02]  /*07e0*/  ISETP.GE.AND P3, PT, R33, 0x5e0, PT ;  /* 0x000005e02100780c */ /* 0x000fc40003f66270 */
[----:B------:R-:W-:Y:S02]  /*07f0*/  SEL R21, R10, RZ, P6 ;  /* 0x000000ff0a157207 */ /* 0x000fe40003000000 */
[----:B------:R-:W-:Y:S02]  /*0800*/  SEL R13, R13, RZ, P4 ;  /* 0x000000ff0d0d7207 */ /* 0x000fe40002000000 */
[----:B------:R-:W-:Y:S02]  /*0810*/  SEL R12, R12, RZ, P4 ;  /* 0x000000ff0c0c7207 */ /* 0x000fe40002000000 */
[----:B------:R-:W-:Y:S02]  /*0820*/  SEL R10, R11, RZ, P6 ;  /* 0x000000ff0b0a7207 */ /* 0x000fe40003000000 */
[----:B-1----:R-:W-:Y:S02]  /*0830*/  FSETP.GT.AND P4, PT, R3, 8.50705917302346158658e+37, PT ;  /* 0x7e8000000300780b */ /* 0x002fe40003f84000 */
[----:B------:R-:W-:Y:S01]  /*0840*/  ISETP.GE.U32.AND P6, PT, R0, 0x1f8, PT ;  /* 0x000001f80000780c */ /* 0x000fe20003fc6070 */
[----:B------:R-:W-:Y:S01]  /*0850*/  FADD R0, R6, 0.0010000000474974513054 ;  /* 0x3a83126f06007421 */ /* 0x000fe20000000000 */
[----:B------:R-:W-:-:S02]  /*0860*/  SEL R6, R21, R12, !P3 ;  /* 0x0000000c15067207 */ /* 0x000fc40005800000 */
[----:B------:R-:W-:Y:S02]  /*0870*/  SEL R14, R14, RZ, P2 ;  /* 0x000000ff0e0e7207 */ /* 0x000fe40001000000 */
[----:B------:R-:W-:Y:S01]  /*0880*/  @!P5 FSEL R14, R6, RZ, !P6 ;  /* 0x000000ff060ed208 */ /* 0x000fe20007000000 */
[----:B------:R-:W-:Y:S01]  /*0890*/  IMAD.MOV.U32 R6, RZ, RZ, 0x3e800000 ;  /* 0x3e800000ff067424 */ /* 0x000fe200078e00ff */
[----:B------:R-:W-:Y:S01]  /*08a0*/  SEL R10, R10, R13, !P3 ;  /* 0x0000000d0a0a7207 */ /* 0x000fe20005800000 */
[----:B------:R-:W1:Y:S01]  /*08b0*/  MUFU.SQRT R25, R0 ;  /* 0x0000000000197308 */ /* 0x000e620000002000 */
[----:B------:R-:W-:Y:S01]  /*08c0*/  SEL R15, R15, RZ, P2 ;  /* 0x000000ff0f0f7207 */ /* 0x000fe20001000000 */
[----:B0-----:R-:W-:Y:S01]  /*08d0*/  FADD R27, R18, R5 ;  /* 0x00000005121b7221 */ /* 0x001fe20000000000 */
[C---:B------:R-:W-:Y:S01]  /*08e0*/  FSETP.GEU.AND P2, PT, R3.reuse, 1.175494350822287508e-38, PT ;  /* 0x008000000300780b */ /* 0x040fe20003f4e000 */
[----:B------:R-:W-:Y:S01]  /*08f0*/  @P4 FMUL R3, R3, 0.25 ;  /* 0x3e80000003034820 */ /* 0x000fe20000400000 */
[----:B------:R-:W-:Y:S01]  /*0900*/  @!P5 FSEL R15, R10, RZ, !P6 ;  /* 0x000000ff0a0fd208 */ /* 0x000fe20007000000 */
[----:B------:R-:W-:Y:S01]  /*0910*/  FADD R24, R19, R24 ;  /* 0x0000001813187221 */ /* 0x000fe20000000000 */
[----:B------:R-:W-:Y:S01]  /*0920*/  FSEL R10, R6, 1, P4 ;  /* 0x3f800000060a7808 */ /* 0x000fe20002000000 */
[----:B------:R-:W0:Y:S01]  /*0930*/  LDC.64 R12, c[0x0][0x278] ;  /* 0x00009e00ff0c7b82 */ /* 0x000e220000000a00 */
[----:B--2---:R-:W-:-:S02]  /*0940*/  FSETP.GT.AND P3, PT, R20, 8.50705917302346158658e+37, PT ;  /* 0x7e8000001400780b */ /* 0x004fc40003f64000 */
[C---:B------:R-:W-:Y:S02]  /*0950*/  FSETP.GT.AND P4, PT, R8.reuse, 8.50705917302346158658e+37, PT ;  /* 0x7e8000000800780b */ /* 0x040fe40003f84000 */
[----:B------:R-:W-:Y:S02]  /*0960*/  FSETP.GEU.AND P6, PT, R8, 1.175494350822287508e-38, PT ;  /* 0x008000000800780b */ /* 0x000fe40003fce000 */
[----:B------:R-:W-:Y:S01]  /*0970*/  FSETP.GEU.AND P5, PT, R20, 1.175494350822287508e-38, PT ;  /* 0x008000001400780b */ /* 0x000fe20003fae000 */
[----:B------:R-:W-:Y:S01]  /*0980*/  @!P2 FMUL R3, R3, 16777216 ;  /* 0x4b8000000303a820 */ /* 0x000fe20000400000 */
[----:B------:R-:W-:Y:S01]  /*0990*/  @!P2 FMUL R10, R10, 16777216 ;  /* 0x4b8000000a0aa820 */ /* 0x000fe20000400000 */
[C---:B-1----:R-:W-:Y:S02]  /*09a0*/  FSETP.GT.AND P2, PT, R25.reuse, 8.50705917302346158658e+37, PT ;  /* 0x7e8000001900780b */ /* 0x042fe40003f44000 */
[----:B------:R-:W-:Y:S02]  /*09b0*/  FSEL R0, R6, 1, P3 ;  /* 0x3f80000006007808 */ /* 0x000fe40001800000 */
[----:B------:R-:W-:Y:S01]  /*09c0*/  @P3 FMUL R20, R20, 0.25 ;  /* 0x3e80000014143820 */ /* 0x000fe20000400000 */
[----:B------:R-:W1:Y:S01]  /*09d0*/  MUFU.RCP R3, R3 ;  /* 0x0000000300037308 */ /* 0x000e620000001000 */
[----:B------:R-:W-:Y:S01]  /*09e0*/  @P4 FMUL R8, R8, 0.25 ;  /* 0x3e80000008084820 */ /* 0x000fe20000400000 */
[----:B------:R-:W-:-:S03]  /*09f0*/  FSETP.GEU.AND P3, PT, R25, 1.175494350822287508e-38, PT ;  /* 0x008000001900780b */ /* 0x000fc60003f6e000 */
[----:B------:R-:W-:Y:S01]  /*0a00*/  @!P6 FMUL R8, R8, 16777216 ;  /* 0x4b8000000808e820 */ /* 0x000fe20000400000 */
[----:B------:R-:W-:Y:S02]  /*0a10*/  @!P5 FMUL R20, R20, 16777216 ;  /* 0x4b8000001414d820 */ /* 0x000fe40000400000 */
[----:B------:R-:W-:Y:S02]  /*0a20*/  @P2 FMUL R25, R25, 0.25 ;  /* 0x3e80000019192820 */ /* 0x000fe40000400000 */
[----:B------:R-:W2:Y:S01]  /*0a30*/  MUFU.RCP R21, R20 ;  /* 0x0000001400157308 */ /* 0x000ea20000001000 */
[----:B------:R-:W-:-:S07]  /*0a40*/  FSEL R5, R6, 1, P4 ;  /* 0x3f80000006057808 */ /* 0x000fce0002000000 */
[----:B------:R-:W3:Y:S01]  /*0a50*/  MUFU.RCP R8, R8 ;  /* 0x0000000800087308 */ /* 0x000ee20000001000 */
[----:B------:R-:W-:Y:S01]  /*0a60*/  @!P3 FMUL R25, R25, 16777216 ;  /* 0x4b8000001919b820 */ /* 0x000fe20000400000 */
[----:B-1----:R-:W-:Y:S02]  /*0a70*/  FMUL R3, R3, R10 ;  /* 0x0000000a03037220 */ /* 0x002fe40000400000 */
[----:B------:R-:W1:Y:S01]  /*0a80*/  LDC.64 R10, c[0x0][0x270] ;  /* 0x00009c00ff0a7b82 */ /* 0x000e620000000a00 */
[----:B------:R-:W-:-:S03]  /*0a90*/  @!P5 FMUL R0, R0, 16777216 ;  /* 0x4b8000000000d820 */ /* 0x000fc60000400000 */
[----:B------:R-:W4:Y:S01]  /*0aa0*/  MUFU.RCP R19, R25 ;  /* 0x0000001900137308 */ /* 0x000f220000001000 */
[----:B------:R-:W-:Y:S01]  /*0ab0*/  @!P6 FMUL R5, R5, 16777216 ;  /* 0x4b8000000505e820 */ /* 0x000fe20000400000 */
[----:B------:R-:W-:Y:S01]  /*0ac0*/  @!P1 FADD R14, R16, R27 ;  /* 0x0000001b100e9221 */ /* 0x000fe20000000000 */
[----:B------:R-:W-:Y:S01]  /*0ad0*/  @!P1 FADD R15, R17, R24 ;  /* 0x00000018110f9221 */ /* 0x000fe20000000000 */
[----:B------:R-:W-:Y:S01]  /*0ae0*/  FSEL R6, R6, 1, P2 ;  /* 0x3f80000006067808 */ /* 0x000fe20001000000 */
[----:B--2---:R-:W-:Y:S01]  /*0af0*/  FMUL R0, R21, R0 ;  /* 0x0000000015007220 */ /* 0x004fe20000400000 */
[----:B------:R-:W-:Y:S01]  /*0b00*/  FADD R16, R14, -R9 ;  /* 0x800000090e107221 */ /* 0x000fe20000000000 */
[----:B---3--:R-:W-:Y:S01]  /*0b10*/  FMUL R5, R8, R5 ;  /* 0x0000000508057220 */ /* 0x008fe20000400000 */
[----:B------:R-:W-:Y:S01]  /*0b20*/  FADD R17, R15, -R4 ;  /* 0x800000040f117221 */ /* 0x000fe20000000000 */
[----:B------:R-:W2:Y:S01]  /*0b30*/  LDC.64 R8, c[0x0][0x280] ;  /* 0x0000a000ff087b82 */ /* 0x000ea20000000a00 */
[----:B------:R-:W-:Y:S01]  /*0b40*/  @!P3 FMUL R6, R6, 16777216 ;  /* 0x4b8000000606b820 */ /* 0x000fe20000400000 */
[----:B------:R-:W-:Y:S01]  /*0b50*/  FMUL R3, R3, R16 ;  /* 0x0000001003037220 */ /* 0x000fe20000400000 */
[----:B------:R-:W-:Y:S01]  /*0b60*/  FMUL R0, R0, R17 ;  /* 0x0000001100007220 */ /* 0x000fe20000400000 */
[----:B------:R-:W-:Y:S01]  /*0b70*/  FADD R4, R14, -R37 ;  /* 0x800000250e047221 */ /* 0x000fe20000000000 */
[----:B------:R-:W-:Y:S01]  /*0b80*/  FADD R36, R15, -R36 ;  /* 0x800000240f247221 */ /* 0x000fe20000000000 */
[----:B----4-:R-:W-:Y:S01]  /*0b90*/  FMUL R19, R19, R6 ;  /* 0x0000000613137220 */ /* 0x010fe20000400000 */
[----:B------:R-:W-:Y:S01]  /*0ba0*/  FFMA R3, R3, R7, R34 ;  /* 0x0000000703037223 */ /* 0x000fe20000000022 */
[----:B------:R-:W-:Y:S01]  /*0bb0*/  FFMA R0, R0, R32, R35 ;  /* 0x0000002000007223 */ /* 0x000fe20000000023 */
[----:B------:R-:W-:Y:S01]  /*0bc0*/  FMUL R4, R5, R4 ;  /* 0x0000000405047220 */ /* 0x000fe20000400000 */
[----:B------:R-:W-:-:S02]  /*0bd0*/  FMUL R19, R19, R36 ;  /* 0x0000002413137220 */ /* 0x000fc40000400000 */
[----:B------:R-:W-:Y:S02]  /*0be0*/  FSETP.GEU.AND P2, PT, R3, RZ, PT ;  /* 0x000000ff0300720b */ /* 0x000fe40003f4e000 */
[----:B------:R-:W-:Y:S01]  /*0bf0*/  FSETP.GEU.AND P1, PT, R0, RZ, PT ;  /* 0x000000ff0000720b */ /* 0x000fe20003f2e000 */
[----:B------:R-:W-:Y:S01]  /*0c00*/  FFMA R4, R4, R30, R23 ;  /* 0x0000001e04047223 */ /* 0x000fe20000000017 */
[----:B------:R-:W-:Y:S01]  /*0c10*/  FFMA R19, R19, R31, R22 ;  /* 0x0000001f13137223 */ /* 0x000fe20000000016 */
[----:B-1----:R-:W-:Y:S01]  /*0c20*/  IMAD.WIDE R10, R2, 0x4, R10 ;  /* 0x00000004020a7825 */ /* 0x002fe200078e020a */
[----:B------:R-:W-:Y:S02]  /*0c30*/  SEL R6, R3, RZ, P2 ;  /* 0x000000ff03067207 */ /* 0x000fe40001000000 */
[----:B------:R-:W-:Y:S01]  /*0c40*/  SEL R7, R0, RZ, P1 ;  /* 0x000000ff00077207 */ /* 0x000fe20000800000 */
[----:B0-----:R-:W-:Y:S01]  /*0c50*/  IMAD.WIDE R12, R2, 0x4, R12 ;  /* 0x00000004020c7825 */ /* 0x001fe200078e020c */
[----:B------:R0:W-:Y:S01]  /*0c60*/  @!P0 STG.E.64 desc[UR4][R10.64], R14 ;  /* 0x0000000e0a008986 */ /* 0x0001e2000c101b04 */
[----:B------:R-:W-:-:S02]  /*0c70*/  FSETP.GEU.AND P2, PT, R4, RZ, PT ;  /* 0x000000ff0400720b */ /* 0x000fc40003f4e000 */
[C---:B------:R-:W-:Y:S01]  /*0c80*/  FSETP.GEU.AND P1, PT, R19.reuse, RZ, PT ;  /* 0x000000ff1300720b */ /* 0x040fe20003f2e000 */
[----:B------:R0:W-:Y:S01]  /*0c90*/  @!P0 STG.E.64 desc[UR4][R12.64], R6 ;  /* 0x000000060c008986 */ /* 0x0001e2000c101b04 */
[----:B--2---:R-:W-:Y:S01]  /*0ca0*/  IMAD.WIDE R8, R2, 0x4, R8 ;  /* 0x0000000402087825 */ /* 0x004fe200078e0208 */
[----:B------:R-:W-:Y:S02]  /*0cb0*/  SEL R4, R4, RZ, P2 ;  /* 0x000000ff04047207 */ /* 0x000fe40001000000 */
[----:B------:R-:W-:Y:S01]  /*0cc0*/  SEL R5, R19, RZ, P1 ;  /* 0x000000ff13057207 */ /* 0x000fe20000800000 */
[----:B0-----:R-:W-:Y:S07]  /*0cd0*/  @P0 EXIT ;  /* 0x000000000000094d */ /* 0x001fee0003800000 */
[----:B------:R-:W-:Y:S01]  /*0ce0*/  STG.E.64 desc[UR4][R8.64], R4 ;  /* 0x0000000408007986 */ /* 0x000fe2000c101b04 */
[----:B------:R-:W-:Y:S05]  /*0cf0*/  EXIT ;  /* 0x000000000000794d */ /* 0x000fea0003800000 */
.L_x_0:
[----:B------:R-:W-:-:S00]  /*0d00*/  BRA `(.L_x_0) ;  /* 0xfffffffc00fc7947 */ /* 0x000fc0000383ffff */
[----:B------:R-:W-:-:S00]  /*0d10*/  NOP ;  /* 0x0000000000007918 */ /* 0x000fc00000000000 */
        /* <DEDUP_REMOVED lines=14> */
.L_x_1:


//--------------------- .nv.global.init           --------------------------
	.section	.nv.global.init,"aw",@progbits
.nv.global.init:
	.type		_$_str,@object
	.size		_$_str,(_$_str_$_2 - _$_str)
_$_str:
        /*0000*/ 	.byte	0x5f, 0x5f, 0x43, 0x55, 0x44, 0x41, 0x5f, 0x46, 0x54, 0x5a, 0x00
	.type		_$_str_$_2,@object
	.size		_$_str_$_2,(.L_1 - _$_str_$_2)
_$_str_$_2:
        /*000b*/ 	.byte	0x5f, 0x5f, 0x43, 0x55, 0x44, 0x41, 0x5f, 0x50, 0x52, 0x45, 0x43, 0x5f, 0x53, 0x51, 0x52, 0x54
        /*001b*/ 	.byte	0x00
.L_1:


//--------------------- .nv.constant0.triton_poi_fused__native_batch_norm_legit_no_training_cat_relu_49 --------------------------
	.section	.nv.constant0.triton_poi_fused__native_batch_norm_legit_no_training_cat_relu_49,"a",@progbits
	.sectionflags	@""
	.align	4
.nv.constant0.triton_poi_fused__native_batch_norm_legit_no_training_cat_relu_49:
	.zero		652
